	.headerflags	@"EF_CUDA_TEXMODE_UNIFIED EF_CUDA_64BIT_ADDRESS EF_CUDA_ACCELERATORS EF_CUDA_SM90 EF_CUDA_VIRTUAL_SM(EF_CUDA_SM90)"
	.elftype	@"ET_EXEC"


//--------------------- .nv.info                  --------------------------
	.section	.nv.info,"",@"SHT_CUDA_INFO"
	.align	4


	//----- nvinfo : EIATTR_REGCOUNT
	.align		4
        /*0000*/ 	.byte	0x04, 0x2f
        /*0002*/ 	.short	(.L_1 - .L_0)
	.align		4
.L_0:
        /*0004*/ 	.word	index@(triton_poi_fused_max_0)
        /*0008*/ 	.word	0x00000013


	//----- nvinfo : EIATTR_MIN_STACK_SIZE
	.align		4
.L_1:
        /*000c*/ 	.byte	0x04, 0x12
        /*000e*/ 	.short	(.L_3 - .L_2)
	.align		4
.L_2:
        /*0010*/ 	.word	index@(triton_poi_fused_max_0)
        /*0014*/ 	.word	0x00000000


	//----- nvinfo : EIATTR_FRAME_SIZE
	.align		4
.L_3:
        /*0018*/ 	.byte	0x04, 0x11
        /*001a*/ 	.short	(.L_5 - .L_4)
	.align		4
.L_4:
        /*001c*/ 	.word	index@(triton_poi_fused_max_0)
        /*0020*/ 	.word	0x00000000


	//----- nvinfo : EIATTR_MIN_STACK_SIZE
	.align		4
.L_5:
        /*0024*/ 	.byte	0x04, 0x12
        /*0026*/ 	.short	(.L_7 - .L_6)
	.align		4
.L_6:
        /*0028*/ 	.word	index@(triton_poi_fused_max_0)
        /*002c*/ 	.word	0x00000000
.L_7:


//--------------------- .nv.info.triton_poi_fused_max_0 --------------------------
	.section	.nv.info.triton_poi_fused_max_0,"",@"SHT_CUDA_INFO"
	.sectionflags	@""
	.align	4


	//----- nvinfo : EIATTR_CUDA_API_VERSION
	.align		4
        /*0000*/ 	.byte	0x04, 0x37
        /*0002*/ 	.short	(.L_9 - .L_8)
.L_8:
        /*0004*/ 	.word	0x0000007c


	//----- nvinfo : EIATTR_KPARAM_INFO
	.align		4
.L_9:
        /*0008*/ 	.byte	0x04, 0x17
        /*000a*/ 	.short	(.L_11 - .L_10)
.L_10:
        /*000c*/ 	.word	0x00000000
        /*0010*/ 	.short	0x0003
        /*0012*/ 	.short	0x0018
        /*0014*/ 	.byte	0x00, 0xf0, 0x11, 0x00


	//----- nvinfo : EIATTR_KPARAM_INFO
	.align		4
.L_11:
        /*0018*/ 	.byte	0x04, 0x17
        /*001a*/ 	.short	(.L_13 - .L_12)
.L_12:
        /*001c*/ 	.word	0x00000000
        /*0020*/ 	.short	0x0002
        /*0022*/ 	.short	0x0010
        /*0024*/ 	.byte	0x00, 0xf4, 0x21, 0x00


	//----- nvinfo : EIATTR_KPARAM_INFO
	.align		4
.L_13:
        /*0028*/ 	.byte	0x04, 0x17
        /*002a*/ 	.short	(.L_15 - .L_14)
.L_14:
        /*002c*/ 	.word	0x00000000
        /*0030*/ 	.short	0x0001
        /*0032*/ 	.short	0x0008
        /*0034*/ 	.byte	0x00, 0xf4, 0x21, 0x00


	//----- nvinfo : EIATTR_KPARAM_INFO
	.align		4
.L_15:
        /*0038*/ 	.byte	0x04, 0x17
        /*003a*/ 	.short	(.L_17 - .L_16)
.L_16:
        /*003c*/ 	.word	0x00000000
        /*0040*/ 	.short	0x0000
        /*0042*/ 	.short	0x0000
        /*0044*/ 	.byte	0x00, 0xf4, 0x21, 0x00


	//----- nvinfo : EIATTR_SPARSE_MMA_MASK
	.align		4
.L_17:
        /*0048*/ 	.byte	0x03, 0x50
        /*004a*/ 	.short	0x0000


	//----- nvinfo : EIATTR_MAXREG_COUNT
	.align		4
        /*004c*/ 	.byte	0x03, 0x1b
        /*004e*/ 	.short	0x00ff


	//----- nvinfo : EIATTR_EXIT_INSTR_OFFSETS
	.align		4
        /*0050*/ 	.byte	0x04, 0x1c
        /*0052*/ 	.short	(.L_19 - .L_18)


	//   ....[0]....
.L_18:
        /*0054*/ 	.word	0x00000570


	//   ....[1]....
        /*0058*/ 	.word	0x000005b0


	//----- nvinfo : EIATTR_REQNTID
	.align		4
.L_19:
        /*005c*/ 	.byte	0x04, 0x10
        /*005e*/ 	.short	(.L_21 - .L_20)
.L_20:
        /*0060*/ 	.word	0x00000080
        /*0064*/ 	.word	0x00000001
        /*0068*/ 	.word	0x00000001


	//----- nvinfo : EIATTR_CBANK_PARAM_SIZE
	.align		4
.L_21:
        /*006c*/ 	.byte	0x03, 0x19
        /*006e*/ 	.short	0x001c


	//----- nvinfo : EIATTR_PARAM_CBANK
	.align		4
        /*0070*/ 	.byte	0x04, 0x0a
        /*0072*/ 	.short	(.L_23 - .L_22)
	.align		4
.L_22:
        /*0074*/ 	.word	index@(.nv.constant0.triton_poi_fused_max_0)
        /*0078*/ 	.short	0x0210
        /*007a*/ 	.short	0x001c


	//----- nvinfo : EIATTR_SW_WAR
	.align		4
.L_23:
        /*007c*/ 	.byte	0x04, 0x36
        /*007e*/ 	.short	(.L_25 - .L_24)
.L_24:
        /*0080*/ 	.word	0x00000008
.L_25:


//--------------------- .nv.callgraph             --------------------------
	.section	.nv.callgraph,"",@"SHT_CUDA_CALLGRAPH"
	.align	4
	.sectionentsize	8
	.align		4
        /*0000*/ 	.word	0x00000000
	.align		4
        /*0004*/ 	.word	0xffffffff
	.align		4
        /*0008*/ 	.word	0x00000000
	.align		4
        /*000c*/ 	.word	0xfffffffe
	.align		4
        /*0010*/ 	.word	0x00000000
	.align		4
        /*0014*/ 	.word	0xfffffffd
	.align		4
        /*0018*/ 	.word	0x00000000
	.align		4
        /*001c*/ 	.word	0xfffffffc


//--------------------- .text.triton_poi_fused_max_0 --------------------------
	.section	.text.triton_poi_fused_max_0,"ax",@progbits
	.align	128
        .global         triton_poi_fused_max_0
        .type           triton_poi_fused_max_0,@function
        .size           triton_poi_fused_max_0,(.L_x_1 - triton_poi_fused_max_0)
        .other          triton_poi_fused_max_0,@"STO_CUDA_ENTRY STV_DEFAULT"
triton_poi_fused_max_0:
.text.triton_poi_fused_max_0:
[----:B------:R-:W0:Y:S02]  /*0000*/  LDC R1, c[0x0][0x28] ;  /* 0x00000a00ff017b82 */ /* 0x000e240000000800 */
[----:B------:R-:W1:Y:S01]  /*0010*/  S2R R0, SR_TID.X ;  /* 0x0000000000007919 */ /* 0x000e620000002100 */
[----:B------:R-:W2:Y:S01]  /*0020*/  LDC.64 R2, c[0x0][0x210] ;  /* 0x00008400ff027b82 */ /* 0x000ea20000000a00 */
[----:B------:R-:W-:Y:S01]  /*0030*/  IMAD.MOV.U32 R4, RZ, RZ, RZ ;  /* 0x000000ffff047224 */ /* 0x000fe200078e00ff */
[----:B------:R-:W-:Y:S01]  /*0040*/  CS2R R6, SRZ ;  /* 0x0000000000067805 */ /* 0x000fe2000001ff00 */
[----:B------:R-:W3:Y:S01]  /*0050*/  S2R R5, SR_CTAID.X ;  /* 0x0000000000057919 */ /* 0x000ee20000002500 */
[----:B------:R-:W-:Y:S01]  /*0060*/  ULDC.64 UR4, c[0x0][0x208] ;  /* 0x0000820000047ab9 */ /* 0x000fe20000000a00 */
[----:B-1----:R-:W-:-:S05]  /*0070*/  IMAD.SHL.U32 R0, R0, 0x2, RZ ;  /* 0x0000000200007824 */ /* 0x002fca00078e00ff */
[----:B------:R-:W-:-:S05]  /*0080*/  LOP3.LUT R0, R0, 0xfe, RZ, 0xc0, !PT ;  /* 0x000000fe00007812 */ /* 0x000fca00078ec0ff */
[----:B---3--:R-:W-:-:S04]  /*0090*/  IMAD R0, R5, 0x100, R0 ;  /* 0x0000010005007824 */ /* 0x008fc800078e0200 */
[C---:B------:R-:W-:Y:S01]  /*00a0*/  IMAD.SHL.U32 R5, R0.reuse, 0x4, RZ ;  /* 0x0000000400057824 */ /* 0x040fe200078e00ff */
[----:B------:R-:W-:-:S03]  /*00b0*/  ISETP.GE.AND P4, PT, R0, 0x100, PT ;  /* 0x000001000000780c */ /* 0x000fc60003f86270 */
[----:B--2---:R-:W-:-:S04]  /*00c0*/  IMAD.WIDE R2, R5, 0x4, R2 ;  /* 0x0000000405027825 */ /* 0x004fc800078e0202 */
[----:B------:R-:W-:-:S06]  /*00d0*/  IMAD.MOV.U32 R5, RZ, RZ, RZ ;  /* 0x000000ffff057224 */ /* 0x000fcc00078e00ff */
[----:B------:R-:W2:Y:S04]  /*00e0*/  @!P4 LDG.E.EL R4, desc[UR4][R2.64] ;  /* 0x000000040204c981 */ /* 0x000ea8000c2e1900 */
[----:B------:R-:W2:Y:S04]  /*00f0*/  @!P4 LDG.E.EL R7, desc[UR4][R2.64+0x4] ;  /* 0x000004040207c981 */ /* 0x000ea8000c2e1900 */
[----:B------:R-:W3:Y:S04]  /*0100*/  @!P4 LDG.E.EL R5, desc[UR4][R2.64+0x10] ;  /* 0x000010040205c981 */ /* 0x000ee8000c2e1900 */
[----:B------:R-:W3:Y:S01]  /*0110*/  @!P4 LDG.E.EL R6, desc[UR4][R2.64+0x14] ;  /* 0x000014040206c981 */ /* 0x000ee2000c2e1900 */
[----:B------:R-:W-:-:S06]  /*0120*/  CS2R R10, SRZ ;  /* 0x00000000000a7805 */ /* 0x000fcc000001ff00 */
[----:B------:R-:W4:Y:S04]  /*0130*/  @!P4 LDG.E.EL R11, desc[UR4][R2.64+0x8] ;  /* 0x00000804020bc981 */ /* 0x000f28000c2e1900 */
[----:B------:R-:W5:Y:S01]  /*0140*/  @!P4 LDG.E.EL R10, desc[UR4][R2.64+0x18] ;  /* 0x00001804020ac981 */ /* 0x000f62000c2e1900 */
[----:B------:R-:W-:-:S06]  /*0150*/  CS2R R8, SRZ ;  /* 0x0000000000087805 */ /* 0x000fcc000001ff00 */
[----:B------:R-:W5:Y:S04]  /*0160*/  @!P4 LDG.E.EL R9, desc[UR4][R2.64+0xc] ;  /* 0x00000c040209c981 */ /* 0x000f68000c2e1900 */
[----:B------:R1:W5:Y:S01]  /*0170*/  @!P4 LDG.E.EL R8, desc[UR4][R2.64+0x1c] ;  /* 0x00001c040208c981 */ /* 0x000362000c2e1900 */
[----:B--2---:R-:W-:-:S04]  /*0180*/  FSETP.GT.AND P1, PT, R4, R7, PT ;  /* 0x000000070400720b */ /* 0x004fc80003f24000 */
[----:B------:R-:W-:-:S04]  /*0190*/  FSETP.NAN.OR P1, PT, R4, R4, P1 ;  /* 0x000000040400720b */ /* 0x000fc80000f28400 */
[CC--:B------:R-:W-:Y:S02]  /*01a0*/  FSETP.EQ.OR P6, PT, R4.reuse, R7.reuse, P1 ;  /* 0x000000070400720b */ /* 0x0c0fe40000fc2400 */
[C---:B---3--:R-:W-:Y:S02]  /*01b0*/  FSETP.GT.AND P0, PT, R5.reuse, R6, PT ;  /* 0x000000060500720b */ /* 0x048fe40003f04000 */
[----:B------:R-:W-:Y:S02]  /*01c0*/  FSEL R12, R4, R7, P6 ;  /* 0x00000007040c7208 */ /* 0x000fe40003000000 */
[C---:B------:R-:W-:Y:S02]  /*01d0*/  FSETP.NAN.OR P0, PT, R5.reuse, R5, P0 ;  /* 0x000000050500720b */ /* 0x040fe40000708400 */
[----:B------:R-:W-:Y:S02]  /*01e0*/  FSETP.NAN.AND P3, PT, R12, R12, PT ;  /* 0x0000000c0c00720b */ /* 0x000fe40003f68000 */
[----:B------:R-:W-:-:S02]  /*01f0*/  FSETP.EQ.OR P5, PT, R5, R6, P0 ;  /* 0x000000060500720b */ /* 0x000fc400007a2400 */
[CC--:B----4-:R-:W-:Y:S02]  /*0200*/  FSETP.NUM.AND P2, PT, R11.reuse, R11.reuse, P3 ;  /* 0x0000000b0b00720b */ /* 0x0d0fe40001f47000 */
[----:B------:R-:W-:Y:S02]  /*0210*/  FSETP.NAN.AND P3, PT, R11, R11, P3 ;  /* 0x0000000b0b00720b */ /* 0x000fe40001f68000 */
[----:B------:R-:W-:Y:S02]  /*0220*/  FSEL R13, R5, R6, P5 ;  /* 0x00000006050d7208 */ /* 0x000fe40002800000 */
[----:B-1----:R-:W-:Y:S02]  /*0230*/  FSEL R2, R4, R7, P1 ;  /* 0x0000000704027208 */ /* 0x002fe40000800000 */
[CC--:B------:R-:W-:Y:S02]  /*0240*/  FSETP.GT.OR P2, PT, R12.reuse, R11.reuse, P2 ;  /* 0x0000000b0c00720b */ /* 0x0c0fe40001744400 */
[----:B------:R-:W-:-:S02]  /*0250*/  FSETP.EQ.OR P3, PT, R12, R11, P3 ;  /* 0x0000000b0c00720b */ /* 0x000fc40001f62400 */
[----:B------:R-:W-:Y:S02]  /*0260*/  FSETP.NAN.AND P1, PT, R13, R13, PT ;  /* 0x0000000d0d00720b */ /* 0x000fe40003f28000 */
[----:B------:R-:W-:Y:S02]  /*0270*/  PLOP3.LUT P2, PT, P2, P3, PT, 0xa8, 0x0 ;  /* 0x000000000000781c */ /* 0x000fe40001747570 */
[----:B------:R-:W-:Y:S02]  /*0280*/  SEL R16, RZ, 0x1, P6 ;  /* 0x00000001ff107807 */ /* 0x000fe40003000000 */
[-C--:B-----5:R-:W-:Y:S02]  /*0290*/  FSETP.NUM.AND P3, PT, R10, R10.reuse, P1 ;  /* 0x0000000a0a00720b */ /* 0x0a0fe40000f67000 */
[----:B------:R-:W-:Y:S02]  /*02a0*/  FSETP.GT.AND P6, PT, R2, R11, PT ;  /* 0x0000000b0200720b */ /* 0x000fe40003fc4000 */
[----:B------:R-:W-:-:S02]  /*02b0*/  FSETP.NAN.AND P1, PT, R10, R10, P1 ;  /* 0x0000000a0a00720b */ /* 0x000fc40000f28000 */
[----:B------:R-:W-:Y:S02]  /*02c0*/  FSEL R3, R5, R6, P0 ;  /* 0x0000000605037208 */ /* 0x000fe40000000000 */
[CC--:B------:R-:W-:Y:S01]  /*02d0*/  FSETP.GT.OR P3, PT, R13.reuse, R10.reuse, P3 ;  /* 0x0000000a0d00720b */ /* 0x0c0fe20001f64400 */
[----:B------:R-:W1:Y:S01]  /*02e0*/  LDC.64 R6, c[0x0][0x218] ;  /* 0x00008600ff067b82 */ /* 0x000e620000000a00 */
[-C--:B------:R-:W-:Y:S02]  /*02f0*/  FSETP.EQ.OR P1, PT, R13, R10.reuse, P1 ;  /* 0x0000000a0d00720b */ /* 0x080fe40000f22400 */
[----:B------:R-:W-:Y:S02]  /*0300*/  FSETP.GT.AND P0, PT, R3, R10, PT ;  /* 0x0000000a0300720b */ /* 0x000fe40003f04000 */
[----:B------:R-:W-:Y:S02]  /*0310*/  PLOP3.LUT P3, PT, P3, P1, PT, 0xa8, 0x0 ;  /* 0x000000000000781c */ /* 0x000fe40001f63570 */
[----:B------:R-:W-:Y:S01]  /*0320*/  FSETP.NAN.AND P1, PT, R2, R2, PT ;  /* 0x000000020200720b */ /* 0x000fe20003f28000 */
[----:B------:R-:W2:Y:S01]  /*0330*/  LDC.64 R4, c[0x0][0x220] ;  /* 0x00008800ff047b82 */ /* 0x000ea20000000a00 */
[----:B------:R-:W-:-:S02]  /*0340*/  FSEL R12, R12, R11, P2 ;  /* 0x0000000b0c0c7208 */ /* 0x000fc40001000000 */
[----:B------:R-:W-:Y:S02]  /*0350*/  @!P6 FSEL R2, R2, R11, P1 ;  /* 0x0000000b0202e208 */ /* 0x000fe40000800000 */
[C---:B------:R-:W-:Y:S02]  /*0360*/  FSETP.NAN.AND P6, PT, R3.reuse, R3, PT ;  /* 0x000000030300720b */ /* 0x040fe40003fc8000 */
[----:B------:R-:W-:Y:S02]  /*0370*/  SEL R16, R16, 0x2, P2 ;  /* 0x0000000210107807 */ /* 0x000fe40001000000 */
[----:B------:R-:W-:Y:S02]  /*0380*/  FSETP.NAN.AND P1, PT, R12, R12, PT ;  /* 0x0000000c0c00720b */ /* 0x000fe40003f28000 */
[----:B------:R-:W-:Y:S02]  /*0390*/  @!P0 FSEL R3, R3, R10, P6 ;  /* 0x0000000a03038208 */ /* 0x000fe40003000000 */
[----:B------:R-:W-:-:S02]  /*03a0*/  FSETP.NAN.AND P0, PT, R9, R9, PT ;  /* 0x000000090900720b */ /* 0x000fc40003f08000 */
[----:B------:R-:W-:Y:S01]  /*03b0*/  SEL R11, R16, 0x3, P1 ;  /* 0x00000003100b7807 */ /* 0x000fe20000800000 */
[----:B-1----:R-:W-:Y:S01]  /*03c0*/  IMAD.WIDE R6, R0, 0x4, R6 ;  /* 0x0000000400067825 */ /* 0x002fe200078e0206 */
[----:B------:R-:W-:Y:S02]  /*03d0*/  SEL R14, RZ, 0x1, P5 ;  /* 0x00000001ff0e7807 */ /* 0x000fe40002800000 */
[-C--:B------:R-:W-:Y:S02]  /*03e0*/  FSETP.GT.AND P2, PT, R2, R9.reuse, PT ;  /* 0x000000090200720b */ /* 0x080fe40003f44000 */
[----:B------:R-:W-:Y:S02]  /*03f0*/  FSETP.NEU.AND P5, PT, R12, R9, PT ;  /* 0x000000090c00720b */ /* 0x000fe40003fad000 */
[----:B------:R-:W-:Y:S01]  /*0400*/  SEL R11, R11, 0x3, P0 ;  /* 0x000000030b0b7807 */ /* 0x000fe20000000000 */
[----:B--2---:R-:W-:Y:S01]  /*0410*/  IMAD.WIDE R4, R0, 0x8, R4 ;  /* 0x0000000800047825 */ /* 0x004fe200078e0204 */
[----:B------:R-:W-:-:S02]  /*0420*/  FSEL R13, R13, R10, P3 ;  /* 0x0000000a0d0d7208 */ /* 0x000fc40001800000 */
[----:B------:R-:W-:Y:S02]  /*0430*/  SEL R14, R14, 0x2, P3 ;  /* 0x000000020e0e7807 */ /* 0x000fe40001800000 */
[----:B------:R-:W-:Y:S02]  /*0440*/  SEL R11, R16, R11, !P5 ;  /* 0x0000000b100b7207 */ /* 0x000fe40006800000 */
[----:B------:R-:W-:Y:S02]  /*0450*/  FSETP.GT.AND P3, PT, R3, R8, PT ;  /* 0x000000080300720b */ /* 0x000fe40003f64000 */
[----:B------:R-:W-:Y:S02]  /*0460*/  FSETP.NAN.AND P6, PT, R13, R13, PT ;  /* 0x0000000d0d00720b */ /* 0x000fe40003fc8000 */
[----:B------:R-:W-:Y:S02]  /*0470*/  @P1 SEL R11, R11, R16, P0 ;  /* 0x000000100b0b1207 */ /* 0x000fe40000000000 */
[----:B------:R-:W-:-:S02]  /*0480*/  FSETP.NAN.AND P1, PT, R2, R2, PT ;  /* 0x000000020200720b */ /* 0x000fc40003f28000 */
[-C--:B------:R-:W-:Y:S02]  /*0490*/  FSETP.NAN.AND P5, PT, R8, R8.reuse, PT ;  /* 0x000000080800720b */ /* 0x080fe40003fa8000 */
[----:B------:R-:W-:Y:S02]  /*04a0*/  SEL R10, R14, 0x3, P6 ;  /* 0x000000030e0a7807 */ /* 0x000fe40003000000 */
[----:B------:R-:W-:Y:S02]  /*04b0*/  @!P2 SEL R2, R2, R9, P1 ;  /* 0x000000090202a207 */ /* 0x000fe40000800000 */
[----:B------:R-:W-:Y:S02]  /*04c0*/  FSETP.NEU.AND P0, PT, R13, R8, PT ;  /* 0x000000080d00720b */ /* 0x000fe40003f0d000 */
[----:B------:R-:W-:Y:S02]  /*04d0*/  SEL R10, R10, 0x3, P5 ;  /* 0x000000030a0a7807 */ /* 0x000fe40002800000 */
[----:B------:R-:W-:-:S02]  /*04e0*/  FSETP.NAN.AND P2, PT, R3, R3, PT ;  /* 0x000000030300720b */ /* 0x000fc40003f48000 */
[----:B------:R-:W-:Y:S02]  /*04f0*/  FSETP.GT.AND P1, PT, R12, R9, PT ;  /* 0x000000090c00720b */ /* 0x000fe40003f24000 */
[----:B------:R-:W-:Y:S02]  /*0500*/  SEL R9, R14, R10, !P0 ;  /* 0x0000000a0e097207 */ /* 0x000fe40004000000 */
[-C--:B------:R-:W-:Y:S02]  /*0510*/  @!P3 SEL R3, R3, R8.reuse, P2 ;  /* 0x000000080303b207 */ /* 0x080fe40001000000 */
[----:B------:R-:W-:Y:S02]  /*0520*/  FSETP.GT.AND P0, PT, R13, R8, PT ;  /* 0x000000080d00720b */ /* 0x000fe40003f04000 */
[----:B------:R-:W-:Y:S01]  /*0530*/  @P6 SEL R9, R9, R14, P5 ;  /* 0x0000000e09096207 */ /* 0x000fe20002800000 */
[----:B------:R1:W-:Y:S01]  /*0540*/  @!P4 STG.E.64 desc[UR4][R6.64], R2 ;  /* 0x000000020600c986 */ /* 0x0003e2000c101b04 */
[----:B------:R-:W-:-:S02]  /*0550*/  SEL R8, R16, R11, P1 ;  /* 0x0000000b10087207 */ /* 0x000fc40000800000 */
[----:B------:R-:W-:Y:S01]  /*0560*/  SEL R10, R14, R9, P0 ;  /* 0x000000090e0a7207 */ /* 0x000fe20000000000 */
[----:B------:R-:W-:Y:S06]  /*0570*/  @P4 EXIT ;  /* 0x000000000000494d */ /* 0x000fec0003800000 */
[----:B------:R-:W-:Y:S02]  /*0580*/  IMAD.MOV.U32 R9, RZ, RZ, RZ ;  /* 0x000000ffff097224 */ /* 0x000fe400078e00ff */
[----:B------:R-:W-:-:S05]  /*0590*/  IMAD.MOV.U32 R11, RZ, RZ, RZ ;  /* 0x000000ffff0b7224 */ /* 0x000fca00078e00ff */
[----:B------:R-:W-:Y:S01]  /*05a0*/  STG.E.128 desc[UR4][R4.64], R8 ;  /* 0x0000000804007986 */ /* 0x000fe2000c101d04 */
[----:B------:R-:W-:Y:S05]  /*05b0*/  EXIT ;  /* 0x000000000000794d */ /* 0x000fea0003800000 */
.L_x_0:
[----:B------:R-:W-:-:S00]  /*05c0*/  BRA `(.L_x_0) ;  /* 0xfffffffc00fc7947 */ /* 0x000fc0000383ffff */
[----:B------:R-:W-:-:S00]  /*05d0*/  NOP ;  /* 0x0000000000007918 */ /* 0x000fc00000000000 */
        /* <DEDUP_REMOVED lines=10> */
.L_x_1:


//--------------------- .nv.constant0.triton_poi_fused_max_0 --------------------------
	.section	.nv.constant0.triton_poi_fused_max_0,"a",@progbits
	.sectionflags	@""
	.align	4
.nv.constant0.triton_poi_fused_max_0:
	.zero		556
